//
// Generated by NVIDIA NVVM Compiler
//
// Compiler Build ID: CL-36424714
// Cuda compilation tools, release 13.0, V13.0.88
// Based on NVVM 20.0.0
//

.version 9.0
.target sm_100
.address_size 64

	// .globl	_Z8mykernelv
.extern .func  (.param .b32 func_retval0) vprintf
(
	.param .b64 vprintf_param_0,
	.param .b64 vprintf_param_1
)
;
.global .align 1 .b8 $str[8] = {79, 105, 32, 71, 80, 85, 10};

.visible .entry _Z8mykernelv()
{
	.reg .b32 	%r<3>;
	.reg .b64 	%rd<3>;

	mov.u64 	%rd1, $str;
	cvta.global.u64 	%rd2, %rd1;
	{ // callseq 0, 0
	.param .b64 param0;
	st.param.b64 	[param0], %rd2;
	.param .b64 param1;
	st.param.b64 	[param1], 0;
	.param .b32 retval0;
	call.uni (retval0), 
	vprintf, 
	(
	param0, 
	param1
	);
	ld.param.b32 	%r1, [retval0];
	} // callseq 0
	ret;

}


// ===== COMPILED SASS (sm_100) =====

	.target	sm_100

	.elftype	@"ET_EXEC"


//--------------------- .note.nv.tkinfo           --------------------------
	.section	.note.nv.tkinfo,"",@"SHT_NOTE"
	.sectionflags	@"SHF_NOTE_NV_TKINFO"
	.tkinfo
        /*0018*/ 	.word	0x00000002
        /*0030*/ 	.string	""
        /*0030*/ 	.string	"ptxas"
        /*0030*/ 	.string	"Cuda compilation tools, release 13.0, V13.0.88"
        /*0030*/ 	.string	"Build cuda_13.0.r13.0/compiler.36424714_0"
        /*0030*/ 	.string	"-arch sm_100 -m 64 "



//--------------------- .note.nv.cuinfo           --------------------------
	.section	.note.nv.cuinfo,"",@"SHT_NOTE"
	.sectionflags	@"SHF_NOTE_NV_CUINFO"
        /*0018*/ 	.short	0x0002
        /*001a*/ 	.short	0x0064
        /*001c*/ 	.short	0x0082
	.zero		2


//--------------------- .nv.info                  --------------------------
	.section	.nv.info,"",@"SHT_CUDA_INFO"
	.align	4


	//----- nvinfo : EIATTR_REGCOUNT
	.align		4
        /*0000*/ 	.byte	0x04, 0x2f
        /*0002*/ 	.short	(.L_2 - .L_1)
	.align		4
.L_1:
        /*0004*/ 	.word	index@(_Z8mykernelv)
        /*0008*/ 	.word	0x00000018


	//----- nvinfo : EIATTR_FRAME_SIZE
	.align		4
.L_2:
        /*000c*/ 	.byte	0x04, 0x11
        /*000e*/ 	.short	(.L_4 - .L_3)
	.align		4
.L_3:
        /*0010*/ 	.word	index@(_Z8mykernelv)
        /*0014*/ 	.word	0x00000000


	//----- nvinfo : EIATTR_MIN_STACK_SIZE
	.align		4
.L_4:
        /*0018*/ 	.byte	0x04, 0x12
        /*001a*/ 	.short	(.L_6 - .L_5)
	.align		4
.L_5:
        /*001c*/ 	.word	index@(_Z8mykernelv)
        /*0020*/ 	.word	0x00000000
.L_6:


//--------------------- .nv.compat                --------------------------
	.section	.nv.compat,"",@"SHT_CUDA_COMPAT_INFO"
	.align	4
        /*0000*/ 	.byte	0x02, 0x09, 0x00, 0x00, 0x02, 0x02, 0x01, 0x00, 0x02, 0x05, 0x05, 0x00, 0x03, 0x07, 0x01, 0x01
        /*0010*/ 	.byte	0x02, 0x03, 0x00, 0x00, 0x02, 0x06, 0x01, 0x00, 0x04, 0x0b, 0x08, 0x00, 0x09, 0x00, 0x00, 0x00
        /*0020*/ 	.byte	0x00, 0x00, 0x00, 0x00


//--------------------- .nv.info._Z8mykernelv     --------------------------
	.section	.nv.info._Z8mykernelv,"",@"SHT_CUDA_INFO"
	.sectionflags	@""
	.align	4


	//----- nvinfo : EIATTR_CUDA_API_VERSION
	.align		4
        /*0000*/ 	.byte	0x04, 0x37
        /*0002*/ 	.short	(.L_8 - .L_7)
.L_7:
        /*0004*/ 	.word	0x00000082


	//----- nvinfo : EIATTR_SPARSE_MMA_MASK
	.align		4
.L_8:
        /*0008*/ 	.byte	0x03, 0x50
        /*000a*/ 	.short	0x0000


	//----- nvinfo : EIATTR_MAXREG_COUNT
	.align		4
        /*000c*/ 	.byte	0x03, 0x1b
        /*000e*/ 	.short	0x00ff


	//----- nvinfo : EIATTR_EXTERNS
	.align		4
        /*0010*/ 	.byte	0x04, 0x0f
        /*0012*/ 	.short	(.L_10 - .L_9)


	//   ....[0]....
	.align		4
.L_9:
        /*0014*/ 	.word	index@(vprintf)


	//----- nvinfo : EIATTR_MERCURY_ISA_VERSION
	.align		4
.L_10:
        /*0018*/ 	.byte	0x03, 0x5f
        /*001a*/ 	.short	0x0101


	//----- nvinfo : EIATTR_VRC_CTA_INIT_COUNT
	.align		4
        /*001c*/ 	.byte	0x02, 0x4a
	.zero		1
	.zero		1


	//----- nvinfo : EIATTR_SYSCALL_OFFSETS
	.align		4
        /*0020*/ 	.byte	0x04, 0x46
        /*0022*/ 	.short	(.L_12 - .L_11)


	//   ....[0]....
.L_11:
        /*0024*/ 	.word	0x00000080


	//----- nvinfo : EIATTR_EXIT_INSTR_OFFSETS
	.align		4
.L_12:
        /*0028*/ 	.byte	0x04, 0x1c
        /*002a*/ 	.short	(.L_14 - .L_13)


	//   ....[0]....
.L_13:
        /*002c*/ 	.word	0x00000090


	//----- nvinfo : EIATTR_SW_WAR
	.align		4
.L_14:
        /*0030*/ 	.byte	0x04, 0x36
        /*0032*/ 	.short	(.L_16 - .L_15)
.L_15:
        /*0034*/ 	.word	0x00000008
.L_16:


//--------------------- .nv.callgraph             --------------------------
	.section	.nv.callgraph,"",@"SHT_CUDA_CALLGRAPH"
	.align	4
	.sectionentsize	8
	.align		4
        /*0000*/ 	.word	0x00000000
	.align		4
        /*0004*/ 	.word	0xffffffff
	.align		4
        /*0008*/ 	.word	index@(_Z8mykernelv)
	.align		4
        /*000c*/ 	.word	index@(vprintf)
	.align		4
        /*0010*/ 	.word	0x00000000
	.align		4
        /*0014*/ 	.word	0xfffffffe
	.align		4
        /*0018*/ 	.word	0x00000000
	.align		4
        /*001c*/ 	.word	0xfffffffd
	.align		4
        /*0020*/ 	.word	0x00000000
	.align		4
        /*0024*/ 	.word	0xfffffffc


//--------------------- .nv.constant4             --------------------------
	.section	.nv.constant4,"a",@progbits
	.align	8
	.align		8
.nv.constant4:
        /*0000*/ 	.dword	vprintf
	.align		8
        /*0008*/ 	.dword	$str


//--------------------- .text._Z8mykernelv        --------------------------
	.section	.text._Z8mykernelv,"ax",@progbits
	.align	128
        .global         _Z8mykernelv
        .type           _Z8mykernelv,@function
        .size           _Z8mykernelv,(.L_x_2 - _Z8mykernelv)
        .other          _Z8mykernelv,@"STO_CUDA_ENTRY STV_DEFAULT"
_Z8mykernelv:
.text._Z8mykernelv:
[----:B------:R-:W0:Y:S01]  /*0000*/  LDC R1, c[0x0][0x37c] ;  /* 0x0000df00ff017b82 */ /* 0x000e220000000800 */
[----:B------:R-:W-:Y:S01]  /*0010*/  MOV R0, 0x0 ;  /* 0x0000000000007802 */ /* 0x000fe20000000f00 */
[----:B------:R-:W1:Y:S01]  /*0020*/  LDCU.64 UR4, c[0x4][0x8] ;  /* 0x01000100ff0477ac */ /* 0x000e620008000a00 */
[----:B------:R-:W-:-:S05]  /*0030*/  CS2R R6, SRZ ;  /* 0x0000000000067805 */ /* 0x000fca000001ff00 */
[----:B------:R2:W3:Y:S01]  /*0040*/  LDC.64 R2, c[0x4][R0] ;  /* 0x0100000000027b82 */ /* 0x0004e20000000a00 */
[----:B-1----:R-:W-:Y:S02]  /*0050*/  IMAD.U32 R4, RZ, RZ, UR4 ;  /* 0x00000004ff047e24 */ /* 0x002fe4000f8e00ff */
[----:B--2---:R-:W-:-:S07]  /*0060*/  IMAD.U32 R5, RZ, RZ, UR5 ;  /* 0x00000005ff057e24 */ /* 0x004fce000f8e00ff */
[----:B------:R-:W-:-:S07]  /*0070*/  LEPC R20, `(.L_x_0) ;  /* 0x000000001014794e */ /* 0x000fce0000000000 */
[----:B0--3--:R-:W-:Y:S05]  /*0080*/  CALL.ABS.NOINC R2 ;  /* 0x0000000002007343 */ /* 0x009fea0003c00000 */
.L_x_0:
[----:B------:R-:W-:Y:S05]  /*0090*/  EXIT ;  /* 0x000000000000794d */ /* 0x000fea0003800000 */
.L_x_1:
[----:B------:R-:W-:-:S00]  /*00a0*/  BRA `(.L_x_1) ;  /* 0xfffffffc00fc7947 */ /* 0x000fc0000383ffff */
[----:B------:R-:W-:-:S00]  /*00b0*/  NOP ;  /* 0x0000000000007918 */ /* 0x000fc00000000000 */
        /* <DEDUP_REMOVED lines=12> */
.L_x_2:


//--------------------- .nv.global.init           --------------------------
	.section	.nv.global.init,"aw",@progbits
.nv.global.init:
	.type		$str,@object
	.size		$str,(.L_0 - $str)
$str:
        /*0000*/ 	.byte	0x4f, 0x69, 0x20, 0x47, 0x50, 0x55, 0x0a, 0x00
.L_0:


//--------------------- .nv.shared.reserved.0     --------------------------
	.section	.nv.shared.reserved.0,"aw",@nobits
	.weak		__nv_reservedSMEM_offset_0_alias
	.size		__nv_reservedSMEM_offset_0_alias, 0, 64
	.other		__nv_reservedSMEM_offset_0_alias,@"STO_CUDA_RESERVED_SHARED STV_DEFAULT"
__nv_reservedSMEM_offset_0_alias:
	.zero		0
	.zero		64


//--------------------- .nv.constant0._Z8mykernelv --------------------------
	.section	.nv.constant0._Z8mykernelv,"a",@progbits
	.sectionflags	@""
	.align	4
.nv.constant0._Z8mykernelv:
	.zero		896


//--------------------- SYMBOLS --------------------------

	.type		.nv.reservedSmem.offset0,@object
	.size		.nv.reservedSmem.offset0,0x4
	.type		vprintf,@function
